	.headerflags	@"EF_CUDA_TEXMODE_UNIFIED EF_CUDA_64BIT_ADDRESS EF_CUDA_ACCELERATORS EF_CUDA_SM90 EF_CUDA_VIRTUAL_SM(EF_CUDA_SM90)"
	.elftype	@"ET_EXEC"


//--------------------- .nv.info                  --------------------------
	.section	.nv.info,"",@"SHT_CUDA_INFO"
	.align	4


	//----- nvinfo : EIATTR_REGCOUNT
	.align		4
        /*0000*/ 	.byte	0x04, 0x2f
        /*0002*/ 	.short	(.L_1 - .L_0)
	.align		4
.L_0:
        /*0004*/ 	.word	index@(triton_poi_fused_cat_9)
        /*0008*/ 	.word	0x0000000e


	//----- nvinfo : EIATTR_MIN_STACK_SIZE
	.align		4
.L_1:
        /*000c*/ 	.byte	0x04, 0x12
        /*000e*/ 	.short	(.L_3 - .L_2)
	.align		4
.L_2:
        /*0010*/ 	.word	index@(triton_poi_fused_cat_9)
        /*0014*/ 	.word	0x00000000


	//----- nvinfo : EIATTR_FRAME_SIZE
	.align		4
.L_3:
        /*0018*/ 	.byte	0x04, 0x11
        /*001a*/ 	.short	(.L_5 - .L_4)
	.align		4
.L_4:
        /*001c*/ 	.word	index@(triton_poi_fused_cat_9)
        /*0020*/ 	.word	0x00000000


	//----- nvinfo : EIATTR_MIN_STACK_SIZE
	.align		4
.L_5:
        /*0024*/ 	.byte	0x04, 0x12
        /*0026*/ 	.short	(.L_7 - .L_6)
	.align		4
.L_6:
        /*0028*/ 	.word	index@(triton_poi_fused_cat_9)
        /*002c*/ 	.word	0x00000000
.L_7:


//--------------------- .nv.info.triton_poi_fused_cat_9 --------------------------
	.section	.nv.info.triton_poi_fused_cat_9,"",@"SHT_CUDA_INFO"
	.sectionflags	@""
	.align	4


	//----- nvinfo : EIATTR_CUDA_API_VERSION
	.align		4
        /*0000*/ 	.byte	0x04, 0x37
        /*0002*/ 	.short	(.L_9 - .L_8)
.L_8:
        /*0004*/ 	.word	0x0000007c


	//----- nvinfo : EIATTR_KPARAM_INFO
	.align		4
.L_9:
        /*0008*/ 	.byte	0x04, 0x17
        /*000a*/ 	.short	(.L_11 - .L_10)
.L_10:
        /*000c*/ 	.word	0x00000000
        /*0010*/ 	.short	0x0003
        /*0012*/ 	.short	0x0018
        /*0014*/ 	.byte	0x00, 0xf0, 0x11, 0x00


	//----- nvinfo : EIATTR_KPARAM_INFO
	.align		4
.L_11:
        /*0018*/ 	.byte	0x04, 0x17
        /*001a*/ 	.short	(.L_13 - .L_12)
.L_12:
        /*001c*/ 	.word	0x00000000
        /*0020*/ 	.short	0x0002
        /*0022*/ 	.short	0x0010
        /*0024*/ 	.byte	0x00, 0xf4, 0x21, 0x00


	//----- nvinfo : EIATTR_KPARAM_INFO
	.align		4
.L_13:
        /*0028*/ 	.byte	0x04, 0x17
        /*002a*/ 	.short	(.L_15 - .L_14)
.L_14:
        /*002c*/ 	.word	0x00000000
        /*0030*/ 	.short	0x0001
        /*0032*/ 	.short	0x0008
        /*0034*/ 	.byte	0x00, 0xf4, 0x21, 0x00


	//----- nvinfo : EIATTR_KPARAM_INFO
	.align		4
.L_15:
        /*0038*/ 	.byte	0x04, 0x17
        /*003a*/ 	.short	(.L_17 - .L_16)
.L_16:
        /*003c*/ 	.word	0x00000000
        /*0040*/ 	.short	0x0000
        /*0042*/ 	.short	0x0000
        /*0044*/ 	.byte	0x00, 0xf4, 0x21, 0x00


	//----- nvinfo : EIATTR_SPARSE_MMA_MASK
	.align		4
.L_17:
        /*0048*/ 	.byte	0x03, 0x50
        /*004a*/ 	.short	0x0000


	//----- nvinfo : EIATTR_MAXREG_COUNT
	.align		4
        /*004c*/ 	.byte	0x03, 0x1b
        /*004e*/ 	.short	0x00ff


	//----- nvinfo : EIATTR_EXIT_INSTR_OFFSETS
	.align		4
        /*0050*/ 	.byte	0x04, 0x1c
        /*0052*/ 	.short	(.L_19 - .L_18)


	//   ....[0]....
.L_18:
        /*0054*/ 	.word	0x000002f0


	//   ....[1]....
        /*0058*/ 	.word	0x00000310


	//----- nvinfo : EIATTR_REQNTID
	.align		4
.L_19:
        /*005c*/ 	.byte	0x04, 0x10
        /*005e*/ 	.short	(.L_21 - .L_20)
.L_20:
        /*0060*/ 	.word	0x00000100
        /*0064*/ 	.word	0x00000001
        /*0068*/ 	.word	0x00000001


	//----- nvinfo : EIATTR_CBANK_PARAM_SIZE
	.align		4
.L_21:
        /*006c*/ 	.byte	0x03, 0x19
        /*006e*/ 	.short	0x001c


	//----- nvinfo : EIATTR_PARAM_CBANK
	.align		4
        /*0070*/ 	.byte	0x04, 0x0a
        /*0072*/ 	.short	(.L_23 - .L_22)
	.align		4
.L_22:
        /*0074*/ 	.word	index@(.nv.constant0.triton_poi_fused_cat_9)
        /*0078*/ 	.short	0x0210
        /*007a*/ 	.short	0x001c


	//----- nvinfo : EIATTR_SW_WAR
	.align		4
.L_23:
        /*007c*/ 	.byte	0x04, 0x36
        /*007e*/ 	.short	(.L_25 - .L_24)
.L_24:
        /*0080*/ 	.word	0x00000008
.L_25:


//--------------------- .nv.callgraph             --------------------------
	.section	.nv.callgraph,"",@"SHT_CUDA_CALLGRAPH"
	.align	4
	.sectionentsize	8
	.align		4
        /*0000*/ 	.word	0x00000000
	.align		4
        /*0004*/ 	.word	0xffffffff
	.align		4
        /*0008*/ 	.word	0x00000000
	.align		4
        /*000c*/ 	.word	0xfffffffe
	.align		4
        /*0010*/ 	.word	0x00000000
	.align		4
        /*0014*/ 	.word	0xfffffffd
	.align		4
        /*0018*/ 	.word	0x00000000
	.align		4
        /*001c*/ 	.word	0xfffffffc


//--------------------- .text.triton_poi_fused_cat_9 --------------------------
	.section	.text.triton_poi_fused_cat_9,"ax",@progbits
	.align	128
        .global         triton_poi_fused_cat_9
        .type           triton_poi_fused_cat_9,@function
        .size           triton_poi_fused_cat_9,(.L_x_1 - triton_poi_fused_cat_9)
        .other          triton_poi_fused_cat_9,@"STO_CUDA_ENTRY STV_DEFAULT"
triton_poi_fused_cat_9:
.text.triton_poi_fused_cat_9:
[----:B------:R-:W0:Y:S02]  /*0000*/  LDC R1, c[0x0][0x28] ;  /* 0x00000a00ff017b82 */ /* 0x000e240000000800 */
[----:B------:R-:W1:Y:S01]  /*0010*/  S2R R0, SR_TID.X ;  /* 0x0000000000007919 */ /* 0x000e620000002100 */
[----:B------:R-:W-:Y:S01]  /*0020*/  ULDC.64 UR4, c[0x0][0x218] ;  /* 0x0000860000047ab9 */ /* 0x000fe20000000a00 */
[----:B------:R-:W2:Y:S01]  /*0030*/  S2R R3, SR_CTAID.X ;  /* 0x0000000000037919 */ /* 0x000ea20000002500 */
[----:B-1----:R-:W-:-:S05]  /*0040*/  IMAD.SHL.U32 R0, R0, 0x2, RZ ;  /* 0x0000000200007824 */ /* 0x002fca00078e00ff */
[----:B------:R-:W-:-:S05]  /*0050*/  LOP3.LUT R0, R0, 0x1fe, RZ, 0xc0, !PT ;  /* 0x000001fe00007812 */ /* 0x000fca00078ec0ff */
[----:B--2---:R-:W-:-:S04]  /*0060*/  IMAD R0, R3, 0x200, R0 ;  /* 0x0000020003007824 */ /* 0x004fc800078e0200 */
[C---:B------:R-:W-:Y:S01]  /*0070*/  IMAD.HI R8, R0.reuse, 0x24168e19, RZ ;  /* 0x24168e1900087827 */ /* 0x040fe200078e02ff */
[----:B------:R-:W-:Y:S02]  /*0080*/  SHF.R.S32.HI R3, RZ, 0x1f, R0 ;  /* 0x0000001fff037819 */ /* 0x000fe40000011400 */
[----:B------:R-:W-:Y:S02]  /*0090*/  ISETP.GE.AND P0, PT, R0, 0x1c600, PT ;  /* 0x0001c6000000780c */ /* 0x000fe40003f06270 */
[----:B------:R-:W-:Y:S02]  /*00a0*/  LEA.HI R4, R3, R0, RZ, 0x6 ;  /* 0x0000000003047211 */ /* 0x000fe400078f30ff */
[----:B------:R-:W1:Y:S01]  /*00b0*/  LDC.64 R2, c[0x0][0x210] ;  /* 0x00008400ff027b82 */ /* 0x000e620000000a00 */
[----:B------:R-:W-:Y:S02]  /*00c0*/  SHF.R.U32.HI R9, RZ, 0x1f, R8 ;  /* 0x0000001fff097819 */ /* 0x000fe40000011608 */
[----:B------:R-:W-:-:S02]  /*00d0*/  SHF.R.S32.HI R5, RZ, 0x6, R4 ;  /* 0x00000006ff057819 */ /* 0x000fc40000011404 */
[----:B------:R-:W-:-:S03]  /*00e0*/  LEA.HI.SX32 R9, R8, R9, 0x14 ;  /* 0x0000000908097211 */ /* 0x000fc600078fa2ff */
[----:B------:R-:W-:-:S05]  /*00f0*/  IMAD.HI R6, R5, 0x24168e19, RZ ;  /* 0x24168e1905067827 */ /* 0x000fca00078e02ff */
[----:B------:R-:W-:-:S04]  /*0100*/  SHF.R.U32.HI R7, RZ, 0x1f, R6 ;  /* 0x0000001fff077819 */ /* 0x000fc80000011606 */
[----:B------:R-:W-:Y:S01]  /*0110*/  LEA.HI.SX32 R6, R6, R7, 0x1a ;  /* 0x0000000706067211 */ /* 0x000fe200078fd2ff */
[----:B------:R-:W-:-:S04]  /*0120*/  IMAD R7, R9, 0x12c0, RZ ;  /* 0x000012c009077824 */ /* 0x000fc800078e02ff */
[----:B------:R-:W-:Y:S01]  /*0130*/  IMAD R6, R6, -0x1c6, R5 ;  /* 0xfffffe3a06067824 */ /* 0x000fe200078e0205 */
[----:B------:R-:W-:Y:S01]  /*0140*/  LOP3.LUT R5, R4, 0xffffffc0, RZ, 0xc0, !PT ;  /* 0xffffffc004057812 */ /* 0x000fe200078ec0ff */
[C---:B------:R-:W-:Y:S01]  /*0150*/  IMAD R4, R9.reuse, -0x7180, R0 ;  /* 0xffff8e8009047824 */ /* 0x040fe200078e0200 */
[----:B------:R-:W-:Y:S01]  /*0160*/  SHF.R.S32.HI R11, RZ, 0x1f, R7 ;  /* 0x0000001fff0b7819 */ /* 0x000fe20000011407 */
[C---:B------:R-:W-:Y:S01]  /*0170*/  IMAD.SHL.U32 R8, R6.reuse, 0x40, RZ ;  /* 0x0000004006087824 */ /* 0x040fe200078e00ff */
[----:B------:R-:W-:Y:S01]  /*0180*/  ISETP.GE.AND P2, PT, R6, 0x17b, PT ;  /* 0x0000017b0600780c */ /* 0x000fe20003f46270 */
[----:B------:R-:W-:Y:S01]  /*0190*/  IMAD.IADD R5, R0, 0x1, -R5 ;  /* 0x0000000100057824 */ /* 0x000fe200078e0a05 */
[----:B------:R-:W-:Y:S01]  /*01a0*/  ISETP.GT.AND P1, PT, R6, 0x17a, !P0 ;  /* 0x0000017a0600780c */ /* 0x000fe20004724270 */
[----:B------:R-:W-:Y:S01]  /*01b0*/  IMAD R9, R9, 0x5ec0, R4 ;  /* 0x00005ec009097824 */ /* 0x000fe200078e0204 */
[----:B------:R-:W-:Y:S02]  /*01c0*/  ISETP.LT.AND P3, PT, R0, 0x1c600, !P2 ;  /* 0x0001c6000000780c */ /* 0x000fe40005761270 */
[----:B------:R-:W-:Y:S01]  /*01d0*/  IADD3 R7, P4, P5, R8, R5, R7 ;  /* 0x0000000508077210 */ /* 0x000fe20007d9e007 */
[----:B-1----:R-:W-:Y:S01]  /*01e0*/  IMAD.WIDE R2, R9, 0x4, R2 ;  /* 0x0000000409027825 */ /* 0x002fe200078e0202 */
[----:B------:R-:W-:-:S02]  /*01f0*/  SHF.R.S32.HI R5, RZ, 0x1f, R5 ;  /* 0x0000001fff057819 */ /* 0x000fc40000011405 */
[----:B------:R-:W-:-:S04]  /*0200*/  SHF.R.S32.HI R8, RZ, 0x1f, R8 ;  /* 0x0000001fff087819 */ /* 0x000fc80000011408 */
[----:B------:R-:W-:Y:S02]  /*0210*/  IADD3.X R4, R8, R5, R11, P4, P5 ;  /* 0x0000000508047210 */ /* 0x000fe400027ea40b */
[----:B------:R-:W-:Y:S02]  /*0220*/  CS2R R8, SRZ ;  /* 0x0000000000087805 */ /* 0x000fe4000001ff00 */
[C---:B------:R-:W-:Y:S02]  /*0230*/  LEA R6, P4, R7.reuse, UR4, 0x2 ;  /* 0x0000000407067c11 */ /* 0x040fe4000f8810ff */
[----:B------:R-:W-:Y:S02]  /*0240*/  CS2R R10, SRZ ;  /* 0x00000000000a7805 */ /* 0x000fe4000001ff00 */
[----:B------:R-:W-:Y:S01]  /*0250*/  LEA.HI.X R7, R7, UR5, R4, 0x2, P4 ;  /* 0x0000000507077c11 */ /* 0x000fe2000a0f1404 */
[----:B------:R-:W-:Y:S01]  /*0260*/  ULDC.64 UR4, c[0x0][0x208] ;  /* 0x0000820000047ab9 */ /* 0x000fe20000000a00 */
[----:B------:R-:W1:Y:S01]  /*0270*/  LDC.64 R4, c[0x0][0x220] ;  /* 0x00008800ff047b82 */ /* 0x000e620000000a00 */
[----:B------:R-:W2:Y:S04]  /*0280*/  @P3 LDG.E.64 R8, desc[UR4][R2.64] ;  /* 0x0000000402083981 */ /* 0x000ea8000c1e1b00 */
[----:B------:R-:W3:Y:S01]  /*0290*/  @P1 LDG.E.64 R10, desc[UR4][R6.64+-0x17b00] ;  /* 0xfe850004060a1981 */ /* 0x000ee2000c1e1b00 */
[----:B-1----:R-:W-:Y:S01]  /*02a0*/  IMAD.WIDE R4, R0, 0x4, R4 ;  /* 0x0000000400047825 */ /* 0x002fe200078e0204 */
[----:B--2---:R-:W-:-:S02]  /*02b0*/  SEL R8, R8, RZ, P3 ;  /* 0x000000ff08087207 */ /* 0x004fc40001800000 */
[----:B------:R-:W-:Y:S02]  /*02c0*/  SEL R9, R9, RZ, P3 ;  /* 0x000000ff09097207 */ /* 0x000fe40001800000 */
[----:B---3--:R-:W-:Y:S02]  /*02d0*/  @P2 SEL R8, R10, RZ, P1 ;  /* 0x000000ff0a082207 */ /* 0x008fe40000800000 */
[----:B------:R-:W-:Y:S01]  /*02e0*/  @P2 SEL R9, R11, RZ, P1 ;  /* 0x000000ff0b092207 */ /* 0x000fe20000800000 */
[----:B------:R-:W-:Y:S06]  /*02f0*/  @P0 EXIT ;  /* 0x000000000000094d */ /* 0x000fec0003800000 */
[----:B------:R-:W-:Y:S01]  /*0300*/  STG.E.64 desc[UR4][R4.64], R8 ;  /* 0x0000000804007986 */ /* 0x000fe2000c101b04 */
[----:B------:R-:W-:Y:S05]  /*0310*/  EXIT ;  /* 0x000000000000794d */ /* 0x000fea0003800000 */
.L_x_0:
[----:B------:R-:W-:-:S00]  /*0320*/  BRA `(.L_x_0) ;  /* 0xfffffffc00fc7947 */ /* 0x000fc0000383ffff */
[----:B------:R-:W-:-:S00]  /*0330*/  NOP ;  /* 0x0000000000007918 */ /* 0x000fc00000000000 */
        /* <DEDUP_REMOVED lines=12> */
.L_x_1:


//--------------------- .nv.constant0.triton_poi_fused_cat_9 --------------------------
	.section	.nv.constant0.triton_poi_fused_cat_9,"a",@progbits
	.sectionflags	@""
	.align	4
.nv.constant0.triton_poi_fused_cat_9:
	.zero		556
